//
// Generated by NVIDIA NVVM Compiler
//
// Compiler Build ID: CL-36424714
// Cuda compilation tools, release 13.0, V13.0.88
// Based on NVVM 20.0.0
//

.version 9.0
.target sm_100
.address_size 64

	// .globl	_Z5hellov
.extern .func  (.param .b32 func_retval0) vprintf
(
	.param .b64 vprintf_param_0,
	.param .b64 vprintf_param_1
)
;
.global .align 1 .b8 $str[24] = {72, 101, 108, 108, 111, 32, 67, 85, 68, 65, 32, 102, 114, 111, 109, 32, 71, 80, 85, 33, 33, 33, 10};

.visible .entry _Z5hellov()
{
	.reg .b32 	%r<3>;
	.reg .b64 	%rd<3>;

	mov.u64 	%rd1, $str;
	cvta.global.u64 	%rd2, %rd1;
	{ // callseq 0, 0
	.param .b64 param0;
	st.param.b64 	[param0], %rd2;
	.param .b64 param1;
	st.param.b64 	[param1], 0;
	.param .b32 retval0;
	call.uni (retval0), 
	vprintf, 
	(
	param0, 
	param1
	);
	ld.param.b32 	%r1, [retval0];
	} // callseq 0
	ret;

}


// ===== COMPILED SASS (sm_100) =====

	.target	sm_100

	.elftype	@"ET_EXEC"


//--------------------- .note.nv.tkinfo           --------------------------
	.section	.note.nv.tkinfo,"",@"SHT_NOTE"
	.sectionflags	@"SHF_NOTE_NV_TKINFO"
	.tkinfo
        /*0018*/ 	.word	0x00000002
        /*0030*/ 	.string	""
        /*0030*/ 	.string	"ptxas"
        /*0030*/ 	.string	"Cuda compilation tools, release 13.0, V13.0.88"
        /*0030*/ 	.string	"Build cuda_13.0.r13.0/compiler.36424714_0"
        /*0030*/ 	.string	"-arch sm_100 -m 64 "



//--------------------- .note.nv.cuinfo           --------------------------
	.section	.note.nv.cuinfo,"",@"SHT_NOTE"
	.sectionflags	@"SHF_NOTE_NV_CUINFO"
        /*0018*/ 	.short	0x0002
        /*001a*/ 	.short	0x0064
        /*001c*/ 	.short	0x0082
	.zero		2


//--------------------- .nv.info                  --------------------------
	.section	.nv.info,"",@"SHT_CUDA_INFO"
	.align	4


	//----- nvinfo : EIATTR_REGCOUNT
	.align		4
        /*0000*/ 	.byte	0x04, 0x2f
        /*0002*/ 	.short	(.L_2 - .L_1)
	.align		4
.L_1:
        /*0004*/ 	.word	index@(_Z5hellov)
        /*0008*/ 	.word	0x00000018


	//----- nvinfo : EIATTR_FRAME_SIZE
	.align		4
.L_2:
        /*000c*/ 	.byte	0x04, 0x11
        /*000e*/ 	.short	(.L_4 - .L_3)
	.align		4
.L_3:
        /*0010*/ 	.word	index@(_Z5hellov)
        /*0014*/ 	.word	0x00000000


	//----- nvinfo : EIATTR_MIN_STACK_SIZE
	.align		4
.L_4:
        /*0018*/ 	.byte	0x04, 0x12
        /*001a*/ 	.short	(.L_6 - .L_5)
	.align		4
.L_5:
        /*001c*/ 	.word	index@(_Z5hellov)
        /*0020*/ 	.word	0x00000000
.L_6:


//--------------------- .nv.compat                --------------------------
	.section	.nv.compat,"",@"SHT_CUDA_COMPAT_INFO"
	.align	4
        /*0000*/ 	.byte	0x02, 0x09, 0x00, 0x00, 0x02, 0x02, 0x01, 0x00, 0x02, 0x05, 0x05, 0x00, 0x03, 0x07, 0x01, 0x01
        /*0010*/ 	.byte	0x02, 0x03, 0x00, 0x00, 0x02, 0x06, 0x01, 0x00, 0x04, 0x0b, 0x08, 0x00, 0x09, 0x00, 0x00, 0x00
        /*0020*/ 	.byte	0x00, 0x00, 0x00, 0x00


//--------------------- .nv.info._Z5hellov        --------------------------
	.section	.nv.info._Z5hellov,"",@"SHT_CUDA_INFO"
	.sectionflags	@""
	.align	4


	//----- nvinfo : EIATTR_CUDA_API_VERSION
	.align		4
        /*0000*/ 	.byte	0x04, 0x37
        /*0002*/ 	.short	(.L_8 - .L_7)
.L_7:
        /*0004*/ 	.word	0x00000082


	//----- nvinfo : EIATTR_SPARSE_MMA_MASK
	.align		4
.L_8:
        /*0008*/ 	.byte	0x03, 0x50
        /*000a*/ 	.short	0x0000


	//----- nvinfo : EIATTR_MAXREG_COUNT
	.align		4
        /*000c*/ 	.byte	0x03, 0x1b
        /*000e*/ 	.short	0x00ff


	//----- nvinfo : EIATTR_EXTERNS
	.align		4
        /*0010*/ 	.byte	0x04, 0x0f
        /*0012*/ 	.short	(.L_10 - .L_9)


	//   ....[0]....
	.align		4
.L_9:
        /*0014*/ 	.word	index@(vprintf)


	//----- nvinfo : EIATTR_MERCURY_ISA_VERSION
	.align		4
.L_10:
        /*0018*/ 	.byte	0x03, 0x5f
        /*001a*/ 	.short	0x0101


	//----- nvinfo : EIATTR_VRC_CTA_INIT_COUNT
	.align		4
        /*001c*/ 	.byte	0x02, 0x4a
	.zero		1
	.zero		1


	//----- nvinfo : EIATTR_SYSCALL_OFFSETS
	.align		4
        /*0020*/ 	.byte	0x04, 0x46
        /*0022*/ 	.short	(.L_12 - .L_11)


	//   ....[0]....
.L_11:
        /*0024*/ 	.word	0x00000080


	//----- nvinfo : EIATTR_EXIT_INSTR_OFFSETS
	.align		4
.L_12:
        /*0028*/ 	.byte	0x04, 0x1c
        /*002a*/ 	.short	(.L_14 - .L_13)


	//   ....[0]....
.L_13:
        /*002c*/ 	.word	0x00000090


	//----- nvinfo : EIATTR_SW_WAR
	.align		4
.L_14:
        /*0030*/ 	.byte	0x04, 0x36
        /*0032*/ 	.short	(.L_16 - .L_15)
.L_15:
        /*0034*/ 	.word	0x00000008
.L_16:


//--------------------- .nv.callgraph             --------------------------
	.section	.nv.callgraph,"",@"SHT_CUDA_CALLGRAPH"
	.align	4
	.sectionentsize	8
	.align		4
        /*0000*/ 	.word	0x00000000
	.align		4
        /*0004*/ 	.word	0xffffffff
	.align		4
        /*0008*/ 	.word	index@(_Z5hellov)
	.align		4
        /*000c*/ 	.word	index@(vprintf)
	.align		4
        /*0010*/ 	.word	0x00000000
	.align		4
        /*0014*/ 	.word	0xfffffffe
	.align		4
        /*0018*/ 	.word	0x00000000
	.align		4
        /*001c*/ 	.word	0xfffffffd
	.align		4
        /*0020*/ 	.word	0x00000000
	.align		4
        /*0024*/ 	.word	0xfffffffc


//--------------------- .nv.constant4             --------------------------
	.section	.nv.constant4,"a",@progbits
	.align	8
	.align		8
.nv.constant4:
        /*0000*/ 	.dword	vprintf
	.align		8
        /*0008*/ 	.dword	$str


//--------------------- .text._Z5hellov           --------------------------
	.section	.text._Z5hellov,"ax",@progbits
	.align	128
        .global         _Z5hellov
        .type           _Z5hellov,@function
        .size           _Z5hellov,(.L_x_2 - _Z5hellov)
        .other          _Z5hellov,@"STO_CUDA_ENTRY STV_DEFAULT"
_Z5hellov:
.text._Z5hellov:
[----:B------:R-:W0:Y:S01]  /*0000*/  LDC R1, c[0x0][0x37c] ;  /* 0x0000df00ff017b82 */ /* 0x000e220000000800 */
[----:B------:R-:W-:Y:S01]  /*0010*/  MOV R0, 0x0 ;  /* 0x0000000000007802 */ /* 0x000fe20000000f00 */
[----:B------:R-:W1:Y:S01]  /*0020*/  LDCU.64 UR4, c[0x4][0x8] ;  /* 0x01000100ff0477ac */ /* 0x000e620008000a00 */
[----:B------:R-:W-:-:S05]  /*0030*/  CS2R R6, SRZ ;  /* 0x0000000000067805 */ /* 0x000fca000001ff00 */
[----:B------:R2:W3:Y:S01]  /*0040*/  LDC.64 R2, c[0x4][R0] ;  /* 0x0100000000027b82 */ /* 0x0004e20000000a00 */
[----:B-1----:R-:W-:Y:S02]  /*0050*/  IMAD.U32 R4, RZ, RZ, UR4 ;  /* 0x00000004ff047e24 */ /* 0x002fe4000f8e00ff */
[----:B--2---:R-:W-:-:S07]  /*0060*/  IMAD.U32 R5, RZ, RZ, UR5 ;  /* 0x00000005ff057e24 */ /* 0x004fce000f8e00ff */
[----:B------:R-:W-:-:S07]  /*0070*/  LEPC R20, `(.L_x_0) ;  /* 0x000000001014794e */ /* 0x000fce0000000000 */
[----:B0--3--:R-:W-:Y:S05]  /*0080*/  CALL.ABS.NOINC R2 ;  /* 0x0000000002007343 */ /* 0x009fea0003c00000 */
.L_x_0:
[----:B------:R-:W-:Y:S05]  /*0090*/  EXIT ;  /* 0x000000000000794d */ /* 0x000fea0003800000 */
.L_x_1:
[----:B------:R-:W-:-:S00]  /*00a0*/  BRA `(.L_x_1) ;  /* 0xfffffffc00fc7947 */ /* 0x000fc0000383ffff */
[----:B------:R-:W-:-:S00]  /*00b0*/  NOP ;  /* 0x0000000000007918 */ /* 0x000fc00000000000 */
        /* <DEDUP_REMOVED lines=12> */
.L_x_2:


//--------------------- .nv.global.init           --------------------------
	.section	.nv.global.init,"aw",@progbits
.nv.global.init:
	.type		$str,@object
	.size		$str,(.L_0 - $str)
$str:
        /*0000*/ 	.byte	0x48, 0x65, 0x6c, 0x6c, 0x6f, 0x20, 0x43, 0x55, 0x44, 0x41, 0x20, 0x66, 0x72, 0x6f, 0x6d, 0x20
        /*0010*/ 	.byte	0x47, 0x50, 0x55, 0x21, 0x21, 0x21, 0x0a, 0x00
.L_0:


//--------------------- .nv.shared.reserved.0     --------------------------
	.section	.nv.shared.reserved.0,"aw",@nobits
	.weak		__nv_reservedSMEM_offset_0_alias
	.size		__nv_reservedSMEM_offset_0_alias, 0, 64
	.other		__nv_reservedSMEM_offset_0_alias,@"STO_CUDA_RESERVED_SHARED STV_DEFAULT"
__nv_reservedSMEM_offset_0_alias:
	.zero		0
	.zero		64


//--------------------- .nv.constant0._Z5hellov   --------------------------
	.section	.nv.constant0._Z5hellov,"a",@progbits
	.sectionflags	@""
	.align	4
.nv.constant0._Z5hellov:
	.zero		896


//--------------------- SYMBOLS --------------------------

	.type		.nv.reservedSmem.offset0,@object
	.size		.nv.reservedSmem.offset0,0x4
	.type		vprintf,@function
